	.headerflags	@"EF_CUDA_TEXMODE_UNIFIED EF_CUDA_64BIT_ADDRESS EF_CUDA_ACCELERATORS EF_CUDA_SM90 EF_CUDA_VIRTUAL_SM(EF_CUDA_SM90)"
	.elftype	@"ET_EXEC"


//--------------------- .nv.info                  --------------------------
	.section	.nv.info,"",@"SHT_CUDA_INFO"
	.align	4


	//----- nvinfo : EIATTR_REGCOUNT
	.align		4
        /*0000*/ 	.byte	0x04, 0x2f
        /*0002*/ 	.short	(.L_3 - .L_2)
	.align		4
.L_2:
        /*0004*/ 	.word	index@(triton_poi_fused__native_batch_norm_legit_no_training_add_relu_23)
        /*0008*/ 	.word	0x00000014


	//----- nvinfo : EIATTR_MIN_STACK_SIZE
	.align		4
.L_3:
        /*000c*/ 	.byte	0x04, 0x12
        /*000e*/ 	.short	(.L_5 - .L_4)
	.align		4
.L_4:
        /*0010*/ 	.word	index@(triton_poi_fused__native_batch_norm_legit_no_training_add_relu_23)
        /*0014*/ 	.word	0x00000000


	//----- nvinfo : EIATTR_FRAME_SIZE
	.align		4
.L_5:
        /*0018*/ 	.byte	0x04, 0x11
        /*001a*/ 	.short	(.L_7 - .L_6)
	.align		4
.L_6:
        /*001c*/ 	.word	index@(triton_poi_fused__native_batch_norm_legit_no_training_add_relu_23)
        /*0020*/ 	.word	0x00000000


	//----- nvinfo : EIATTR_MIN_STACK_SIZE
	.align		4
.L_7:
        /*0024*/ 	.byte	0x04, 0x12
        /*0026*/ 	.short	(.L_9 - .L_8)
	.align		4
.L_8:
        /*0028*/ 	.word	index@(triton_poi_fused__native_batch_norm_legit_no_training_add_relu_23)
        /*002c*/ 	.word	0x00000000
.L_9:


//--------------------- .nv.info.triton_poi_fused__native_batch_norm_legit_no_training_add_relu_23 --------------------------
	.section	.nv.info.triton_poi_fused__native_batch_norm_legit_no_training_add_relu_23,"",@"SHT_CUDA_INFO"
	.sectionflags	@""
	.align	4


	//----- nvinfo : EIATTR_CUDA_API_VERSION
	.align		4
        /*0000*/ 	.byte	0x04, 0x37
        /*0002*/ 	.short	(.L_11 - .L_10)
.L_10:
        /*0004*/ 	.word	0x0000007c


	//----- nvinfo : EIATTR_KPARAM_INFO
	.align		4
.L_11:
        /*0008*/ 	.byte	0x04, 0x17
        /*000a*/ 	.short	(.L_13 - .L_12)
.L_12:
        /*000c*/ 	.word	0x00000000
        /*0010*/ 	.short	0x0007
        /*0012*/ 	.short	0x0038
        /*0014*/ 	.byte	0x00, 0xf0, 0x11, 0x00


	//----- nvinfo : EIATTR_KPARAM_INFO
	.align		4
.L_13:
        /*0018*/ 	.byte	0x04, 0x17
        /*001a*/ 	.short	(.L_15 - .L_14)
.L_14:
        /*001c*/ 	.word	0x00000000
        /*0020*/ 	.short	0x0006
        /*0022*/ 	.short	0x0030
        /*0024*/ 	.byte	0x00, 0xf4, 0x21, 0x00


	//----- nvinfo : EIATTR_KPARAM_INFO
	.align		4
.L_15:
        /*0028*/ 	.byte	0x04, 0x17
        /*002a*/ 	.short	(.L_17 - .L_16)
.L_16:
        /*002c*/ 	.word	0x00000000
        /*0030*/ 	.short	0x0005
        /*0032*/ 	.short	0x0028
        /*0034*/ 	.byte	0x00, 0xf4, 0x21, 0x00


	//----- nvinfo : EIATTR_KPARAM_INFO
	.align		4
.L_17:
        /*0038*/ 	.byte	0x04, 0x17
        /*003a*/ 	.short	(.L_19 - .L_18)
.L_18:
        /*003c*/ 	.word	0x00000000
        /*0040*/ 	.short	0x0004
        /*0042*/ 	.short	0x0020
        /*0044*/ 	.byte	0x00, 0xf4, 0x21, 0x00


	//----- nvinfo : EIATTR_KPARAM_INFO
	.align		4
.L_19:
        /*0048*/ 	.byte	0x04, 0x17
        /*004a*/ 	.short	(.L_21 - .L_20)
.L_20:
        /*004c*/ 	.word	0x00000000
        /*0050*/ 	.short	0x0003
        /*0052*/ 	.short	0x0018
        /*0054*/ 	.byte	0x00, 0xf4, 0x21, 0x00


	//----- nvinfo : EIATTR_KPARAM_INFO
	.align		4
.L_21:
        /*0058*/ 	.byte	0x04, 0x17
        /*005a*/ 	.short	(.L_23 - .L_22)
.L_22:
        /*005c*/ 	.word	0x00000000
        /*0060*/ 	.short	0x0002
        /*0062*/ 	.short	0x0010
        /*0064*/ 	.byte	0x00, 0xf4, 0x21, 0x00


	//----- nvinfo : EIATTR_KPARAM_INFO
	.align		4
.L_23:
        /*0068*/ 	.byte	0x04, 0x17
        /*006a*/ 	.short	(.L_25 - .L_24)
.L_24:
        /*006c*/ 	.word	0x00000000
        /*0070*/ 	.short	0x0001
        /*0072*/ 	.short	0x0008
        /*0074*/ 	.byte	0x00, 0xf4, 0x21, 0x00


	//----- nvinfo : EIATTR_KPARAM_INFO
	.align		4
.L_25:
        /*0078*/ 	.byte	0x04, 0x17
        /*007a*/ 	.short	(.L_27 - .L_26)
.L_26:
        /*007c*/ 	.word	0x00000000
        /*0080*/ 	.short	0x0000
        /*0082*/ 	.short	0x0000
        /*0084*/ 	.byte	0x00, 0xf4, 0x21, 0x00


	//----- nvinfo : EIATTR_SPARSE_MMA_MASK
	.align		4
.L_27:
        /*0088*/ 	.byte	0x03, 0x50
        /*008a*/ 	.short	0x0000


	//----- nvinfo : EIATTR_MAXREG_COUNT
	.align		4
        /*008c*/ 	.byte	0x03, 0x1b
        /*008e*/ 	.short	0x00ff


	//----- nvinfo : EIATTR_EXIT_INSTR_OFFSETS
	.align		4
        /*0090*/ 	.byte	0x04, 0x1c
        /*0092*/ 	.short	(.L_29 - .L_28)


	//   ....[0]....
.L_28:
        /*0094*/ 	.word	0x00000420


	//----- nvinfo : EIATTR_REQNTID
	.align		4
.L_29:
        /*0098*/ 	.byte	0x04, 0x10
        /*009a*/ 	.short	(.L_31 - .L_30)
.L_30:
        /*009c*/ 	.word	0x00000080
        /*00a0*/ 	.word	0x00000001
        /*00a4*/ 	.word	0x00000001


	//----- nvinfo : EIATTR_CBANK_PARAM_SIZE
	.align		4
.L_31:
        /*00a8*/ 	.byte	0x03, 0x19
        /*00aa*/ 	.short	0x003c


	//----- nvinfo : EIATTR_PARAM_CBANK
	.align		4
        /*00ac*/ 	.byte	0x04, 0x0a
        /*00ae*/ 	.short	(.L_33 - .L_32)
	.align		4
.L_32:
        /*00b0*/ 	.word	index@(.nv.constant0.triton_poi_fused__native_batch_norm_legit_no_training_add_relu_23)
        /*00b4*/ 	.short	0x0210
        /*00b6*/ 	.short	0x003c


	//----- nvinfo : EIATTR_SW_WAR
	.align		4
.L_33:
        /*00b8*/ 	.byte	0x04, 0x36
        /*00ba*/ 	.short	(.L_35 - .L_34)
.L_34:
        /*00bc*/ 	.word	0x00000008
.L_35:


//--------------------- .nv.callgraph             --------------------------
	.section	.nv.callgraph,"",@"SHT_CUDA_CALLGRAPH"
	.align	4
	.sectionentsize	8
	.align		4
        /*0000*/ 	.word	0x00000000
	.align		4
        /*0004*/ 	.word	0xffffffff
	.align		4
        /*0008*/ 	.word	0x00000000
	.align		4
        /*000c*/ 	.word	0xfffffffe
	.align		4
        /*0010*/ 	.word	0x00000000
	.align		4
        /*0014*/ 	.word	0xfffffffd
	.align		4
        /*0018*/ 	.word	0x00000000
	.align		4
        /*001c*/ 	.word	0xfffffffc


//--------------------- .nv.constant4             --------------------------
	.section	.nv.constant4,"a",@progbits
	.align	8
	.align		8
.nv.constant4:
        /*0000*/ 	.dword	_$_str
	.align		8
        /*0008*/ 	.dword	_$_str_$_2


//--------------------- .text.triton_poi_fused__native_batch_norm_legit_no_training_add_relu_23 --------------------------
	.section	.text.triton_poi_fused__native_batch_norm_legit_no_training_add_relu_23,"ax",@progbits
	.align	128
        .global         triton_poi_fused__native_batch_norm_legit_no_training_add_relu_23
        .type           triton_poi_fused__native_batch_norm_legit_no_training_add_relu_23,@function
        .size           triton_poi_fused__native_batch_norm_legit_no_training_add_relu_23,(.L_x_1 - triton_poi_fused__native_batch_norm_legit_no_training_add_relu_23)
        .other          triton_poi_fused__native_batch_norm_legit_no_training_add_relu_23,@"STO_CUDA_ENTRY STV_DEFAULT"
triton_poi_fused__native_batch_norm_legit_no_training_add_relu_23:
.text.triton_poi_fused__native_batch_norm_legit_no_training_add_relu_23:
[----:B------:R-:W-:Y:S01]  /*0000*/  LDC R1, c[0x0][0x28] ;  /* 0x00000a00ff017b82 */ /* 0x000fe20000000800 */
[----:B------:R-:W1:Y:S07]  /*0010*/  S2R R0, SR_TID.X ;  /* 0x0000000000007919 */ /* 0x000e6e0000002100 */
[----:B------:R-:W2:Y:S01]  /*0020*/  LDC.64 R2, c[0x0][0x220] ;  /* 0x00008800ff027b82 */ /* 0x000ea20000000a00 */
[----:B------:R-:W-:Y:S01]  /*0030*/  ULDC.64 UR4, c[0x0][0x208] ;  /* 0x0000820000047ab9 */ /* 0x000fe20000000a00 */
[----:B------:R-:W3:Y:S06]  /*0040*/  S2R R7, SR_CTAID.X ;  /* 0x0000000000077919 */ /* 0x000eec0000002500 */
[----:B------:R-:W4:Y:S08]  /*0050*/  LDC.64 R8, c[0x0][0x228] ;  /* 0x00008a00ff087b82 */ /* 0x000f300000000a00 */
[----:B------:R-:W5:Y:S08]  /*0060*/  LDC.64 R10, c[0x0][0x230] ;  /* 0x00008c00ff0a7b82 */ /* 0x000f700000000a00 */
[----:B------:R-:W4:Y:S01]  /*0070*/  LDC.64 R12, c[0x0][0x238] ;  /* 0x00008e00ff0c7b82 */ /* 0x000f220000000a00 */
[----:B-1----:R-:W-:-:S02]  /*0080*/  SHF.L.U32 R0, R0, 0x1, RZ ;  /* 0x0000000100007819 */ /* 0x002fc400000006ff */
[----:B---3--:R-:W-:Y:S02]  /*0090*/  SHF.R.S32.HI R5, RZ, 0x17, R7 ;  /* 0x00000017ff057819 */ /* 0x008fe40000011407 */
[----:B------:R-:W-:Y:S02]  /*00a0*/  LOP3.LUT R0, R0, 0xfe, RZ, 0xc0, !PT ;  /* 0x000000fe00007812 */ /* 0x000fe400078ec0ff */
[----:B------:R-:W-:Y:S02]  /*00b0*/  SGXT R5, R5, 0x1 ;  /* 0x000000010505781a */ /* 0x000fe40000000200 */
[----:B------:R-:W-:Y:S02]  /*00c0*/  LEA R0, R7, R0, 0x8 ;  /* 0x0000000007007211 */ /* 0x000fe400078e40ff */
[----:B------:R-:W1:Y:S02]  /*00d0*/  LDC.64 R6, c[0x0][0x218] ;  /* 0x00008600ff067b82 */ /* 0x000e640000000a00 */
[----:B------:R-:W-:-:S04]  /*00e0*/  LEA.HI R5, R5, R0, RZ, 0xb ;  /* 0x0000000005057211 */ /* 0x000fc800078f58ff */
[----:B------:R-:W-:-:S04]  /*00f0*/  LOP3.LUT R5, R5, 0xfffff800, RZ, 0xc0, !PT ;  /* 0xfffff80005057812 */ /* 0x000fc800078ec0ff */
[----:B------:R-:W-:Y:S02]  /*0100*/  IADD3 R15, R0, -R5, RZ ;  /* 0x80000005000f7210 */ /* 0x000fe40007ffe0ff */
[----:B------:R-:W3:Y:S03]  /*0110*/  LDC.64 R4, c[0x0][0x210] ;  /* 0x00008400ff047b82 */ /* 0x000ee60000000a00 */
[----:B--2---:R-:W-:-:S06]  /*0120*/  IMAD.WIDE R2, R15, 0x4, R2 ;  /* 0x000000040f027825 */ /* 0x004fcc00078e0202 */
[----:B------:R-:W2:Y:S01]  /*0130*/  LDG.E.EL.64 R2, desc[UR4][R2.64] ;  /* 0x0000000402027981 */ /* 0x000ea2000c2e1b00 */
[----:B-1----:R-:W-:-:S04]  /*0140*/  IMAD.WIDE R6, R15, 0x4, R6 ;  /* 0x000000040f067825 */ /* 0x002fc800078e0206 */
[C---:B----4-:R-:W-:Y:S02]  /*0150*/  IMAD.WIDE R8, R15.reuse, 0x4, R8 ;  /* 0x000000040f087825 */ /* 0x050fe400078e0208 */
[----:B------:R-:W4:Y:S02]  /*0160*/  LDG.E.EL.64 R6, desc[UR4][R6.64] ;  /* 0x0000000406067981 */ /* 0x000f24000c2e1b00 */
[----:B-----5:R-:W-:Y:S02]  /*0170*/  IMAD.WIDE R10, R15, 0x4, R10 ;  /* 0x000000040f0a7825 */ /* 0x020fe400078e020a */
[----:B------:R-:W5:Y:S02]  /*0180*/  LDG.E.EL.64 R8, desc[UR4][R8.64] ;  /* 0x0000000408087981 */ /* 0x000f64000c2e1b00 */
[C---:B---3--:R-:W-:Y:S02]  /*0190*/  IMAD.WIDE R4, R0.reuse, 0x4, R4 ;  /* 0x0000000400047825 */ /* 0x048fe400078e0204 */
[----:B------:R-:W5:Y:S04]  /*01a0*/  LDG.E.EL.64 R10, desc[UR4][R10.64] ;  /* 0x000000040a0a7981 */ /* 0x000f68000c2e1b00 */
[----:B------:R-:W4:Y:S01]  /*01b0*/  LDG.E.64 R4, desc[UR4][R4.64] ;  /* 0x0000000404047981 */ /* 0x000f22000c1e1b00 */
[----:B0-----:R-:W-:-:S06]  /*01c0*/  IMAD.WIDE R12, R0, 0x4, R12 ;  /* 0x00000004000c7825 */ /* 0x001fcc00078e020c */
[----:B------:R-:W3:Y:S01]  /*01d0*/  LDG.E.64 R12, desc[UR4][R12.64] ;  /* 0x000000040c0c7981 */ /* 0x000ee2000c1e1b00 */
[----:B------:R-:W-:Y:S01]  /*01e0*/  HFMA2.MMA R16, -RZ, RZ, 1.625, 0 ;  /* 0x3e800000ff107435 */ /* 0x000fe200000001ff */
[----:B--2---:R-:W-:Y:S01]  /*01f0*/  FADD R2, R2, 9.9999997473787516356e-06 ;  /* 0x3727c5ac02027421 */ /* 0x004fe20000000000 */
[----:B------:R-:W-:-:S03]  /*0200*/  FADD R3, R3, 9.9999997473787516356e-06 ;  /* 0x3727c5ac03037421 */ /* 0x000fc60000000000 */
[----:B------:R-:W0:Y:S08]  /*0210*/  MUFU.SQRT R14, R2 ;  /* 0x00000002000e7308 */ /* 0x000e300000002000 */
[----:B------:R1:W2:Y:S01]  /*0220*/  MUFU.SQRT R15, R3 ;  /* 0x00000003000f7308 */ /* 0x0002a20000002000 */
[C---:B0-----:R-:W-:Y:S02]  /*0230*/  FSETP.GT.AND P0, PT, R14.reuse, 8.50705917302346158658e+37, PT ;  /* 0x7e8000000e00780b */ /* 0x041fe40003f04000 */
[----:B------:R-:W-:Y:S01]  /*0240*/  FSETP.GEU.AND P2, PT, R14, 1.175494350822287508e-38, PT ;  /* 0x008000000e00780b */ /* 0x000fe20003f4e000 */
[----:B-1----:R-:W0:Y:S01]  /*0250*/  LDC.64 R2, c[0x0][0x240] ;  /* 0x00009000ff027b82 */ /* 0x002e220000000a00 */
[----:B--2---:R-:W-:-:S02]  /*0260*/  FSETP.GT.AND P1, PT, R15, 8.50705917302346158658e+37, PT ;  /* 0x7e8000000f00780b */ /* 0x004fc40003f24000 */
[----:B------:R-:W-:-:S07]  /*0270*/  FSETP.GEU.AND P3, PT, R15, 1.175494350822287508e-38, PT ;  /* 0x008000000f00780b */ /* 0x000fce0003f6e000 */
[----:B------:R-:W-:-:S04]  /*0280*/  @P0 FMUL R14, R14, 0.25 ;  /* 0x3e8000000e0e0820 */ /* 0x000fc80000400000 */
[----:B------:R-:W-:Y:S01]  /*0290*/  @!P2 FMUL R14, R14, 16777216 ;  /* 0x4b8000000e0ea820 */ /* 0x000fe20000400000 */
[----:B------:R-:W-:-:S04]  /*02a0*/  @P1 FMUL R15, R15, 0.25 ;  /* 0x3e8000000f0f1820 */ /* 0x000fc80000400000 */
[----:B------:R-:W-:Y:S01]  /*02b0*/  @!P3 FMUL R15, R15, 16777216 ;  /* 0x4b8000000f0fb820 */ /* 0x000fe20000400000 */
[----:B------:R-:W1:Y:S01]  /*02c0*/  MUFU.RCP R14, R14 ;  /* 0x0000000e000e7308 */ /* 0x000e620000001000 */
[----:B------:R-:W-:-:S07]  /*02d0*/  FSEL R17, R16, 1, P0 ;  /* 0x3f80000010117808 */ /* 0x000fce0000000000 */
[----:B------:R-:W2:Y:S01]  /*02e0*/  MUFU.RCP R15, R15 ;  /* 0x0000000f000f7308 */ /* 0x000ea20000001000 */
[----:B------:R-:W-:Y:S01]  /*02f0*/  FSEL R16, R16, 1, P1 ;  /* 0x3f80000010107808 */ /* 0x000fe20000800000 */
[----:B------:R-:W-:Y:S01]  /*0300*/  @!P2 FMUL R17, R17, 16777216 ;  /* 0x4b8000001111a820 */ /* 0x000fe20000400000 */
[----:B----4-:R-:W-:-:S03]  /*0310*/  FADD R4, R4, -R6 ;  /* 0x8000000604047221 */ /* 0x010fc60000000000 */
[----:B------:R-:W-:Y:S01]  /*0320*/  @!P3 FMUL R16, R16, 16777216 ;  /* 0x4b8000001010b820 */ /* 0x000fe20000400000 */
[----:B-1----:R-:W-:Y:S01]  /*0330*/  FMUL R17, R14, R17 ;  /* 0x000000110e117220 */ /* 0x002fe20000400000 */
[----:B------:R-:W-:-:S03]  /*0340*/  FADD R5, R5, -R7 ;  /* 0x8000000705057221 */ /* 0x000fc60000000000 */
[----:B------:R-:W-:Y:S01]  /*0350*/  FMUL R17, R4, R17 ;  /* 0x0000001104117220 */ /* 0x000fe20000400000 */
[----:B--2---:R-:W-:-:S03]  /*0360*/  FMUL R16, R15, R16 ;  /* 0x000000100f107220 */ /* 0x004fc60000400000 */
[----:B-----5:R-:W-:Y:S01]  /*0370*/  FFMA R17, R8, R17, R10 ;  /* 0x0000001108117223 */ /* 0x020fe2000000000a */
[----:B------:R-:W-:-:S04]  /*0380*/  FMUL R16, R5, R16 ;  /* 0x0000001005107220 */ /* 0x000fc80000400000 */
[----:B------:R-:W-:Y:S01]  /*0390*/  FFMA R16, R9, R16, R11 ;  /* 0x0000001009107223 */ /* 0x000fe2000000000b */
[----:B---3--:R-:W-:Y:S01]  /*03a0*/  FSETP.GEU.AND P0, PT, R17, -R12, PT ;  /* 0x8000000c1100720b */ /* 0x008fe20003f0e000 */
[----:B------:R-:W-:Y:S02]  /*03b0*/  FADD R12, R12, R17 ;  /* 0x000000110c0c7221 */ /* 0x000fe40000000000 */
[----:B------:R-:W-:Y:S01]  /*03c0*/  FADD R4, R13, R16 ;  /* 0x000000100d047221 */ /* 0x000fe20000000000 */
[----:B------:R-:W-:Y:S01]  /*03d0*/  FSETP.GEU.AND P1, PT, R16, -R13, PT ;  /* 0x8000000d1000720b */ /* 0x000fe20003f2e000 */
[----:B0-----:R-:W-:Y:S01]  /*03e0*/  IMAD.WIDE R2, R0, 0x4, R2 ;  /* 0x0000000400027825 */ /* 0x001fe200078e0202 */
[----:B------:R-:W-:Y:S02]  /*03f0*/  FSEL R12, R12, RZ, P0 ;  /* 0x000000ff0c0c7208 */ /* 0x000fe40000000000 */
[----:B------:R-:W-:-:S05]  /*0400*/  FSEL R13, R4, RZ, P1 ;  /* 0x000000ff040d7208 */ /* 0x000fca0000800000 */
[----:B------:R-:W-:Y:S01]  /*0410*/  STG.E.64 desc[UR4][R2.64], R12 ;  /* 0x0000000c02007986 */ /* 0x000fe2000c101b04 */
[----:B------:R-:W-:Y:S05]  /*0420*/  EXIT ;  /* 0x000000000000794d */ /* 0x000fea0003800000 */
.L_x_0:
[----:B------:R-:W-:-:S00]  /*0430*/  BRA `(.L_x_0) ;  /* 0xfffffffc00fc7947 */ /* 0x000fc0000383ffff */
[----:B------:R-:W-:-:S00]  /*0440*/  NOP ;  /* 0x0000000000007918 */ /* 0x000fc00000000000 */
        /* <DEDUP_REMOVED lines=11> */
.L_x_1:


//--------------------- .nv.global.init           --------------------------
	.section	.nv.global.init,"aw",@progbits
.nv.global.init:
	.type		_$_str,@object
	.size		_$_str,(_$_str_$_2 - _$_str)
_$_str:
        /*0000*/ 	.byte	0x5f, 0x5f, 0x43, 0x55, 0x44, 0x41, 0x5f, 0x46, 0x54, 0x5a, 0x00
	.type		_$_str_$_2,@object
	.size		_$_str_$_2,(.L_1 - _$_str_$_2)
_$_str_$_2:
        /*000b*/ 	.byte	0x5f, 0x5f, 0x43, 0x55, 0x44, 0x41, 0x5f, 0x50, 0x52, 0x45, 0x43, 0x5f, 0x53, 0x51, 0x52, 0x54
        /*001b*/ 	.byte	0x00
.L_1:


//--------------------- .nv.constant0.triton_poi_fused__native_batch_norm_legit_no_training_add_relu_23 --------------------------
	.section	.nv.constant0.triton_poi_fused__native_batch_norm_legit_no_training_add_relu_23,"a",@progbits
	.sectionflags	@""
	.align	4
.nv.constant0.triton_poi_fused__native_batch_norm_legit_no_training_add_relu_23:
	.zero		588
